//
// Generated by NVIDIA NVVM Compiler
//
// Compiler Build ID: CL-36424714
// Cuda compilation tools, release 13.0, V13.0.88
// Based on NVVM 20.0.0
//

.version 9.0
.target sm_100
.address_size 64

	// .globl	_Z13search_kerneliPcii
.global .align 4 .u32 count_dev;
.const .align 1 .b8 pattern_dev[1000];

.visible .entry _Z13search_kerneliPcii(
	.param .u32 _Z13search_kerneliPcii_param_0,
	.param .u64 .ptr .align 1 _Z13search_kerneliPcii_param_1,
	.param .u32 _Z13search_kerneliPcii_param_2,
	.param .u32 _Z13search_kerneliPcii_param_3
)
{
	.reg .pred 	%p<4>;
	.reg .b16 	%rs<3>;
	.reg .b32 	%r<14>;
	.reg .b64 	%rd<8>;

	ld.param.u32 	%r4, [_Z13search_kerneliPcii_param_0];
	ld.param.u64 	%rd2, [_Z13search_kerneliPcii_param_1];
	ld.param.u32 	%r5, [_Z13search_kerneliPcii_param_3];
	setp.lt.s32 	%p1, %r4, 1;
	@%p1 bra 	$L__BB0_4;
	mov.u32 	%r7, %tid.x;
	mov.u32 	%r8, %ctaid.x;
	mov.u32 	%r9, %ntid.x;
	mad.lo.s32 	%r10, %r9, %r8, %r7;
	add.s32 	%r1, %r10, %r5;
	cvta.to.global.u64 	%rd1, %rd2;
	mov.b32 	%r13, 0;
	mov.u64 	%rd4, pattern_dev;
	bra.uni 	$L__BB0_3;
$L__BB0_2:
	add.s32 	%r13, %r13, 1;
	setp.eq.s32 	%p3, %r13, %r4;
	@%p3 bra 	$L__BB0_4;
$L__BB0_3:
	cvt.u64.u32 	%rd3, %r13;
	add.s64 	%rd5, %rd4, %rd3;
	ld.const.u8 	%rs1, [%rd5];
	add.s32 	%r11, %r1, %r13;
	cvt.s64.s32 	%rd6, %r11;
	add.s64 	%rd7, %rd1, %rd6;
	ld.global.u8 	%rs2, [%rd7];
	setp.eq.s16 	%p2, %rs1, %rs2;
	@%p2 bra 	$L__BB0_2;
	bra.uni 	$L__BB0_5;
$L__BB0_4:
	atom.global.add.u32 	%r12, [count_dev], 1;
$L__BB0_5:
	ret;

}


// ===== COMPILED SASS (sm_100) =====

	.target	sm_100

	.elftype	@"ET_EXEC"


//--------------------- .note.nv.tkinfo           --------------------------
	.section	.note.nv.tkinfo,"",@"SHT_NOTE"
	.sectionflags	@"SHF_NOTE_NV_TKINFO"
	.tkinfo
        /*0018*/ 	.word	0x00000002
        /*0030*/ 	.string	""
        /*0030*/ 	.string	"ptxas"
        /*0030*/ 	.string	"Cuda compilation tools, release 13.0, V13.0.88"
        /*0030*/ 	.string	"Build cuda_13.0.r13.0/compiler.36424714_0"
        /*0030*/ 	.string	"-arch sm_100 -m 64 "



//--------------------- .note.nv.cuinfo           --------------------------
	.section	.note.nv.cuinfo,"",@"SHT_NOTE"
	.sectionflags	@"SHF_NOTE_NV_CUINFO"
        /*0018*/ 	.short	0x0002
        /*001a*/ 	.short	0x0064
        /*001c*/ 	.short	0x0082
	.zero		2


//--------------------- .nv.info                  --------------------------
	.section	.nv.info,"",@"SHT_CUDA_INFO"
	.align	4


	//----- nvinfo : EIATTR_REGCOUNT
	.align		4
        /*0000*/ 	.byte	0x04, 0x2f
        /*0002*/ 	.short	(.L_3 - .L_2)
	.align		4
.L_2:
        /*0004*/ 	.word	index@(_Z13search_kerneliPcii)
        /*0008*/ 	.word	0x00000008


	//----- nvinfo : EIATTR_FRAME_SIZE
	.align		4
.L_3:
        /*000c*/ 	.byte	0x04, 0x11
        /*000e*/ 	.short	(.L_5 - .L_4)
	.align		4
.L_4:
        /*0010*/ 	.word	index@(_Z13search_kerneliPcii)
        /*0014*/ 	.word	0x00000000


	//----- nvinfo : EIATTR_MIN_STACK_SIZE
	.align		4
.L_5:
        /*0018*/ 	.byte	0x04, 0x12
        /*001a*/ 	.short	(.L_7 - .L_6)
	.align		4
.L_6:
        /*001c*/ 	.word	index@(_Z13search_kerneliPcii)
        /*0020*/ 	.word	0x00000000
.L_7:


//--------------------- .nv.compat                --------------------------
	.section	.nv.compat,"",@"SHT_CUDA_COMPAT_INFO"
	.align	4
        /*0000*/ 	.byte	0x02, 0x09, 0x00, 0x00, 0x02, 0x02, 0x01, 0x00, 0x02, 0x05, 0x05, 0x00, 0x03, 0x07, 0x01, 0x01
        /*0010*/ 	.byte	0x02, 0x03, 0x00, 0x00, 0x02, 0x06, 0x01, 0x00, 0x04, 0x0b, 0x08, 0x00, 0x09, 0x00, 0x00, 0x00
        /*0020*/ 	.byte	0x00, 0x00, 0x00, 0x00


//--------------------- .nv.info._Z13search_kerneliPcii --------------------------
	.section	.nv.info._Z13search_kerneliPcii,"",@"SHT_CUDA_INFO"
	.sectionflags	@""
	.align	4


	//----- nvinfo : EIATTR_CUDA_API_VERSION
	.align		4
        /*0000*/ 	.byte	0x04, 0x37
        /*0002*/ 	.short	(.L_9 - .L_8)
.L_8:
        /*0004*/ 	.word	0x00000082


	//----- nvinfo : EIATTR_KPARAM_INFO
	.align		4
.L_9:
        /*0008*/ 	.byte	0x04, 0x17
        /*000a*/ 	.short	(.L_11 - .L_10)
.L_10:
        /*000c*/ 	.word	0x00000000
        /*0010*/ 	.short	0x0003
        /*0012*/ 	.short	0x0014
        /*0014*/ 	.byte	0x00, 0xf0, 0x11, 0x00


	//----- nvinfo : EIATTR_KPARAM_INFO
	.align		4
.L_11:
        /*0018*/ 	.byte	0x04, 0x17
        /*001a*/ 	.short	(.L_13 - .L_12)
.L_12:
        /*001c*/ 	.word	0x00000000
        /*0020*/ 	.short	0x0002
        /*0022*/ 	.short	0x0010
        /*0024*/ 	.byte	0x00, 0xf0, 0x11, 0x00


	//----- nvinfo : EIATTR_KPARAM_INFO
	.align		4
.L_13:
        /*0028*/ 	.byte	0x04, 0x17
        /*002a*/ 	.short	(.L_15 - .L_14)
.L_14:
        /*002c*/ 	.word	0x00000000
        /*0030*/ 	.short	0x0001
        /*0032*/ 	.short	0x0008
        /*0034*/ 	.byte	0x00, 0xf5, 0x21, 0x00


	//----- nvinfo : EIATTR_KPARAM_INFO
	.align		4
.L_15:
        /*0038*/ 	.byte	0x04, 0x17
        /*003a*/ 	.short	(.L_17 - .L_16)
.L_16:
        /*003c*/ 	.word	0x00000000
        /*0040*/ 	.short	0x0000
        /*0042*/ 	.short	0x0000
        /*0044*/ 	.byte	0x00, 0xf0, 0x11, 0x00


	//----- nvinfo : EIATTR_SPARSE_MMA_MASK
	.align		4
.L_17:
        /*0048*/ 	.byte	0x03, 0x50
        /*004a*/ 	.short	0x0000


	//----- nvinfo : EIATTR_MAXREG_COUNT
	.align		4
        /*004c*/ 	.byte	0x03, 0x1b
        /*004e*/ 	.short	0x00ff


	//----- nvinfo : EIATTR_MERCURY_ISA_VERSION
	.align		4
        /*0050*/ 	.byte	0x03, 0x5f
        /*0052*/ 	.short	0x0101


	//----- nvinfo : EIATTR_INT_WARP_WIDE_INSTR_OFFSETS
	.align		4
        /*0054*/ 	.byte	0x04, 0x31
        /*0056*/ 	.short	(.L_19 - .L_18)


	//   ....[0]....
.L_18:
        /*0058*/ 	.word	0x000001a0


	//----- nvinfo : EIATTR_VRC_CTA_INIT_COUNT
	.align		4
.L_19:
        /*005c*/ 	.byte	0x02, 0x4a
	.zero		1
	.zero		1


	//----- nvinfo : EIATTR_EXIT_INSTR_OFFSETS
	.align		4
        /*0060*/ 	.byte	0x04, 0x1c
        /*0062*/ 	.short	(.L_21 - .L_20)


	//   ....[0]....
.L_20:
        /*0064*/ 	.word	0x00000160


	//   ....[1]....
        /*0068*/ 	.word	0x000001f0


	//----- nvinfo : EIATTR_CBANK_PARAM_SIZE
	.align		4
.L_21:
        /*006c*/ 	.byte	0x03, 0x19
        /*006e*/ 	.short	0x0018


	//----- nvinfo : EIATTR_PARAM_CBANK
	.align		4
        /*0070*/ 	.byte	0x04, 0x0a
        /*0072*/ 	.short	(.L_23 - .L_22)
	.align		4
.L_22:
        /*0074*/ 	.word	index@(.nv.constant0._Z13search_kerneliPcii)
        /*0078*/ 	.short	0x0380
        /*007a*/ 	.short	0x0018


	//----- nvinfo : EIATTR_SW_WAR
	.align		4
.L_23:
        /*007c*/ 	.byte	0x04, 0x36
        /*007e*/ 	.short	(.L_25 - .L_24)
.L_24:
        /*0080*/ 	.word	0x00000008
.L_25:


//--------------------- .nv.callgraph             --------------------------
	.section	.nv.callgraph,"",@"SHT_CUDA_CALLGRAPH"
	.align	4
	.sectionentsize	8
	.align		4
        /*0000*/ 	.word	0x00000000
	.align		4
        /*0004*/ 	.word	0xffffffff
	.align		4
        /*0008*/ 	.word	0x00000000
	.align		4
        /*000c*/ 	.word	0xfffffffe
	.align		4
        /*0010*/ 	.word	0x00000000
	.align		4
        /*0014*/ 	.word	0xfffffffd
	.align		4
        /*0018*/ 	.word	0x00000000
	.align		4
        /*001c*/ 	.word	0xfffffffc


//--------------------- .nv.constant4             --------------------------
	.section	.nv.constant4,"a",@progbits
	.align	8
	.align		8
.nv.constant4:
        /*0000*/ 	.dword	count_dev


//--------------------- .nv.constant3             --------------------------
	.section	.nv.constant3,"a",@progbits
.nv.constant3:
	.type		pattern_dev,@object
	.size		pattern_dev,(.L_1 - pattern_dev)
pattern_dev:
	.zero		1000
.L_1:


//--------------------- .text._Z13search_kerneliPcii --------------------------
	.section	.text._Z13search_kerneliPcii,"ax",@progbits
	.align	128
        .global         _Z13search_kerneliPcii
        .type           _Z13search_kerneliPcii,@function
        .size           _Z13search_kerneliPcii,(.L_x_3 - _Z13search_kerneliPcii)
        .other          _Z13search_kerneliPcii,@"STO_CUDA_ENTRY STV_DEFAULT"
_Z13search_kerneliPcii:
.text._Z13search_kerneliPcii:
[----:B------:R-:W-:Y:S01]  /*0000*/  LDC R1, c[0x0][0x37c] ;  /* 0x0000df00ff017b82 */ /* 0x000fe20000000800 */
[----:B------:R-:W0:Y:S01]  /*0010*/  LDCU UR4, c[0x0][0x380] ;  /* 0x00007000ff0477ac */ /* 0x000e220008000800 */
[----:B------:R-:W1:Y:S01]  /*0020*/  LDCU.64 UR6, c[0x0][0x358] ;  /* 0x00006b00ff0677ac */ /* 0x000e620008000a00 */
[----:B0-----:R-:W-:-:S09]  /*0030*/  UISETP.GE.AND UP0, UPT, UR4, 0x1, UPT ;  /* 0x000000010400788c */ /* 0x001fd2000bf06270 */
[----:B-1----:R-:W-:Y:S05]  /*0040*/  BRA.U !UP0, `(.L_x_0) ;  /* 0x00000001084c7547 */ /* 0x002fea000b800000 */
[----:B------:R-:W0:Y:S01]  /*0050*/  S2R R0, SR_TID.X ;  /* 0x0000000000007919 */ /* 0x000e220000002100 */
[----:B------:R-:W0:Y:S01]  /*0060*/  S2UR UR4, SR_CTAID.X ;  /* 0x00000000000479c3 */ /* 0x000e220000002500 */
[----:B------:R-:W1:Y:S01]  /*0070*/  LDCU UR5, c[0x0][0x394] ;  /* 0x00007280ff0577ac */ /* 0x000e620008000800 */
[----:B------:R-:W2:Y:S06]  /*0080*/  LDCU UR9, c[0x0][0x380] ;  /* 0x00007000ff0977ac */ /* 0x000eac0008000800 */
[----:B------:R-:W0:Y:S01]  /*0090*/  LDC R3, c[0x0][0x360] ;  /* 0x0000d800ff037b82 */ /* 0x000e220000000800 */
[----:B------:R-:W3:Y:S01]  /*00a0*/  LDCU.64 UR10, c[0x0][0x388] ;  /* 0x00007100ff0a77ac */ /* 0x000ee20008000a00 */
[----:B0-----:R-:W-:Y:S01]  /*00b0*/  IMAD R0, R3, UR4, R0 ;  /* 0x0000000403007c24 */ /* 0x001fe2000f8e0200 */
[----:B------:R-:W-:-:S03]  /*00c0*/  UMOV UR4, URZ ;  /* 0x000000ff00047c82 */ /* 0x000fc60008000000 */
[----:B-123--:R-:W-:-:S07]  /*00d0*/  VIADD R0, R0, UR5 ;  /* 0x0000000500007c36 */ /* 0x00efce0008000000 */
.L_x_1:
[----:B------:R-:W-:-:S05]  /*00e0*/  VIADD R3, R0, UR4 ;  /* 0x0000000400037c36 */ /* 0x000fca0008000000 */
[----:B------:R-:W-:-:S04]  /*00f0*/  IADD3 R2, P0, PT, R3, UR10, RZ ;  /* 0x0000000a03027c10 */ /* 0x000fc8000ff1e0ff */
[----:B------:R-:W-:-:S05]  /*0100*/  LEA.HI.X.SX32 R3, R3, UR11, 0x1, P0 ;  /* 0x0000000b03037c11 */ /* 0x000fca00080f0eff */
[----:B------:R-:W2:Y:S01]  /*0110*/  LDG.E.U8 R2, desc[UR6][R2.64] ;  /* 0x0000000602027981 */ /* 0x000ea2000c1e1100 */
[----:B------:R-:W2:Y:S01]  /*0120*/  LDCU.U8 UR5, c[0x3][UR4] ;  /* 0x00c00000040577ac */ /* 0x000ea20008000000 */
[----:B------:R-:W-:-:S04]  /*0130*/  UIADD3 UR4, UPT, UPT, UR4, 0x1, URZ ;  /* 0x0000000104047890 */ /* 0x000fc8000fffe0ff */
[----:B------:R-:W-:Y:S01]  /*0140*/  UISETP.NE.AND UP0, UPT, UR4, UR9, UPT ;  /* 0x000000090400728c */ /* 0x000fe2000bf05270 */
[----:B--2---:R-:W-:-:S13]  /*0150*/  ISETP.NE.AND P0, PT, R2, UR5, PT ;  /* 0x0000000502007c0c */ /* 0x004fda000bf05270 */
[----:B------:R-:W-:Y:S05]  /*0160*/  @P0 EXIT ;  /* 0x000000000000094d */ /* 0x000fea0003800000 */
[----:B------:R-:W-:Y:S05]  /*0170*/  BRA.U UP0, `(.L_x_1) ;  /* 0xfffffffd00d87547 */ /* 0x000fea000b83ffff */
.L_x_0:
[----:B------:R-:W0:Y:S01]  /*0180*/  S2R R0, SR_LANEID ;  /* 0x0000000000007919 */ /* 0x000e220000000000 */
[----:B------:R-:W1:Y:S01]  /*0190*/  LDC.64 R2, c[0x4][RZ] ;  /* 0x01000000ff027b82 */ /* 0x000e620000000a00 */
[----:B------:R-:W-:Y:S02]  /*01a0*/  VOTEU.ANY UR5, UPT, PT ;  /* 0x0000000000057886 */ /* 0x000fe400038e0100 */
[----:B------:R-:W-:Y:S02]  /*01b0*/  UFLO.U32 UR8, UR5 ;  /* 0x00000005000872bd */ /* 0x000fe400080e0000 */
[----:B------:R-:W1:Y:S04]  /*01c0*/  POPC R5, UR5 ;  /* 0x0000000500057d09 */ /* 0x000e680008000000 */
[----:B0-----:R-:W-:-:S13]  /*01d0*/  ISETP.EQ.U32.AND P0, PT, R0, UR8, PT ;  /* 0x0000000800007c0c */ /* 0x001fda000bf02070 */
[----:B-1----:R-:W-:Y:S01]  /*01e0*/  @P0 REDG.E.ADD.STRONG.GPU desc[UR6][R2.64], R5 ;  /* 0x000000050200098e */ /* 0x002fe2000c12e106 */
[----:B------:R-:W-:Y:S05]  /*01f0*/  EXIT ;  /* 0x000000000000794d */ /* 0x000fea0003800000 */
.L_x_2:
[----:B------:R-:W-:-:S00]  /*0200*/  BRA `(.L_x_2) ;  /* 0xfffffffc00fc7947 */ /* 0x000fc0000383ffff */
[----:B------:R-:W-:-:S00]  /*0210*/  NOP ;  /* 0x0000000000007918 */ /* 0x000fc00000000000 */
        /* <DEDUP_REMOVED lines=14> */
.L_x_3:


//--------------------- .nv.shared.reserved.0     --------------------------
	.section	.nv.shared.reserved.0,"aw",@nobits
	.weak		__nv_reservedSMEM_offset_0_alias
	.size		__nv_reservedSMEM_offset_0_alias, 0, 64
	.other		__nv_reservedSMEM_offset_0_alias,@"STO_CUDA_RESERVED_SHARED STV_DEFAULT"
__nv_reservedSMEM_offset_0_alias:
	.zero		0
	.zero		64


//--------------------- .nv.global                --------------------------
	.section	.nv.global,"aw",@nobits
	.align	4
.nv.global:
	.type		count_dev,@object
	.size		count_dev,(.L_0 - count_dev)
count_dev:
	.zero		4
.L_0:


//--------------------- .nv.constant0._Z13search_kerneliPcii --------------------------
	.section	.nv.constant0._Z13search_kerneliPcii,"a",@progbits
	.sectionflags	@""
	.align	4
.nv.constant0._Z13search_kerneliPcii:
	.zero		920


//--------------------- SYMBOLS --------------------------

	.type		.nv.reservedSmem.offset0,@object
	.size		.nv.reservedSmem.offset0,0x4
